	.headerflags	@"EF_CUDA_TEXMODE_UNIFIED EF_CUDA_64BIT_ADDRESS EF_CUDA_ACCELERATORS EF_CUDA_SM90 EF_CUDA_VIRTUAL_SM(EF_CUDA_SM90)"
	.elftype	@"ET_EXEC"


//--------------------- .nv.info                  --------------------------
	.section	.nv.info,"",@"SHT_CUDA_INFO"
	.align	4


	//----- nvinfo : EIATTR_REGCOUNT
	.align		4
        /*0000*/ 	.byte	0x04, 0x2f
        /*0002*/ 	.short	(.L_1 - .L_0)
	.align		4
.L_0:
        /*0004*/ 	.word	index@(triton_poi_fused_avg_pool2d_26)
        /*0008*/ 	.word	0x00000020


	//----- nvinfo : EIATTR_MIN_STACK_SIZE
	.align		4
.L_1:
        /*000c*/ 	.byte	0x04, 0x12
        /*000e*/ 	.short	(.L_3 - .L_2)
	.align		4
.L_2:
        /*0010*/ 	.word	index@(triton_poi_fused_avg_pool2d_26)
        /*0014*/ 	.word	0x00000000


	//----- nvinfo : EIATTR_FRAME_SIZE
	.align		4
.L_3:
        /*0018*/ 	.byte	0x04, 0x11
        /*001a*/ 	.short	(.L_5 - .L_4)
	.align		4
.L_4:
        /*001c*/ 	.word	index@(triton_poi_fused_avg_pool2d_26)
        /*0020*/ 	.word	0x00000000


	//----- nvinfo : EIATTR_MIN_STACK_SIZE
	.align		4
.L_5:
        /*0024*/ 	.byte	0x04, 0x12
        /*0026*/ 	.short	(.L_7 - .L_6)
	.align		4
.L_6:
        /*0028*/ 	.word	index@(triton_poi_fused_avg_pool2d_26)
        /*002c*/ 	.word	0x00000000
.L_7:


//--------------------- .nv.info.triton_poi_fused_avg_pool2d_26 --------------------------
	.section	.nv.info.triton_poi_fused_avg_pool2d_26,"",@"SHT_CUDA_INFO"
	.sectionflags	@""
	.align	4


	//----- nvinfo : EIATTR_CUDA_API_VERSION
	.align		4
        /*0000*/ 	.byte	0x04, 0x37
        /*0002*/ 	.short	(.L_9 - .L_8)
.L_8:
        /*0004*/ 	.word	0x0000007c


	//----- nvinfo : EIATTR_KPARAM_INFO
	.align		4
.L_9:
        /*0008*/ 	.byte	0x04, 0x17
        /*000a*/ 	.short	(.L_11 - .L_10)
.L_10:
        /*000c*/ 	.word	0x00000000
        /*0010*/ 	.short	0x0002
        /*0012*/ 	.short	0x0010
        /*0014*/ 	.byte	0x00, 0xf0, 0x11, 0x00


	//----- nvinfo : EIATTR_KPARAM_INFO
	.align		4
.L_11:
        /*0018*/ 	.byte	0x04, 0x17
        /*001a*/ 	.short	(.L_13 - .L_12)
.L_12:
        /*001c*/ 	.word	0x00000000
        /*0020*/ 	.short	0x0001
        /*0022*/ 	.short	0x0008
        /*0024*/ 	.byte	0x00, 0xf4, 0x21, 0x00


	//----- nvinfo : EIATTR_KPARAM_INFO
	.align		4
.L_13:
        /*0028*/ 	.byte	0x04, 0x17
        /*002a*/ 	.short	(.L_15 - .L_14)
.L_14:
        /*002c*/ 	.word	0x00000000
        /*0030*/ 	.short	0x0000
        /*0032*/ 	.short	0x0000
        /*0034*/ 	.byte	0x00, 0xf4, 0x21, 0x00


	//----- nvinfo : EIATTR_SPARSE_MMA_MASK
	.align		4
.L_15:
        /*0038*/ 	.byte	0x03, 0x50
        /*003a*/ 	.short	0x0000


	//----- nvinfo : EIATTR_MAXREG_COUNT
	.align		4
        /*003c*/ 	.byte	0x03, 0x1b
        /*003e*/ 	.short	0x00ff


	//----- nvinfo : EIATTR_EXIT_INSTR_OFFSETS
	.align		4
        /*0040*/ 	.byte	0x04, 0x1c
        /*0042*/ 	.short	(.L_17 - .L_16)


	//   ....[0]....
.L_16:
        /*0044*/ 	.word	0x00000c20


	//   ....[1]....
        /*0048*/ 	.word	0x00000c40


	//----- nvinfo : EIATTR_REQNTID
	.align		4
.L_17:
        /*004c*/ 	.byte	0x04, 0x10
        /*004e*/ 	.short	(.L_19 - .L_18)
.L_18:
        /*0050*/ 	.word	0x00000080
        /*0054*/ 	.word	0x00000001
        /*0058*/ 	.word	0x00000001


	//----- nvinfo : EIATTR_CBANK_PARAM_SIZE
	.align		4
.L_19:
        /*005c*/ 	.byte	0x03, 0x19
        /*005e*/ 	.short	0x0014


	//----- nvinfo : EIATTR_PARAM_CBANK
	.align		4
        /*0060*/ 	.byte	0x04, 0x0a
        /*0062*/ 	.short	(.L_21 - .L_20)
	.align		4
.L_20:
        /*0064*/ 	.word	index@(.nv.constant0.triton_poi_fused_avg_pool2d_26)
        /*0068*/ 	.short	0x0210
        /*006a*/ 	.short	0x0014


	//----- nvinfo : EIATTR_SW_WAR
	.align		4
.L_21:
        /*006c*/ 	.byte	0x04, 0x36
        /*006e*/ 	.short	(.L_23 - .L_22)
.L_22:
        /*0070*/ 	.word	0x00000008
.L_23:


//--------------------- .nv.callgraph             --------------------------
	.section	.nv.callgraph,"",@"SHT_CUDA_CALLGRAPH"
	.align	4
	.sectionentsize	8
	.align		4
        /*0000*/ 	.word	0x00000000
	.align		4
        /*0004*/ 	.word	0xffffffff
	.align		4
        /*0008*/ 	.word	0x00000000
	.align		4
        /*000c*/ 	.word	0xfffffffe
	.align		4
        /*0010*/ 	.word	0x00000000
	.align		4
        /*0014*/ 	.word	0xfffffffd
	.align		4
        /*0018*/ 	.word	0x00000000
	.align		4
        /*001c*/ 	.word	0xfffffffc


//--------------------- .text.triton_poi_fused_avg_pool2d_26 --------------------------
	.section	.text.triton_poi_fused_avg_pool2d_26,"ax",@progbits
	.align	128
        .global         triton_poi_fused_avg_pool2d_26
        .type           triton_poi_fused_avg_pool2d_26,@function
        .size           triton_poi_fused_avg_pool2d_26,(.L_x_1 - triton_poi_fused_avg_pool2d_26)
        .other          triton_poi_fused_avg_pool2d_26,@"STO_CUDA_ENTRY STV_DEFAULT"
triton_poi_fused_avg_pool2d_26:
.text.triton_poi_fused_avg_pool2d_26:
[----:B------:R-:W0:Y:S01]  /*0000*/  LDC R1, c[0x0][0x28] ;  /* 0x00000a00ff017b82 */ /* 0x000e220000000800 */
[----:B------:R-:W1:Y:S07]  /*0010*/  S2R R0, SR_TID.X ;  /* 0x0000000000007919 */ /* 0x000e6e0000002100 */
[----:B------:R-:W2:Y:S01]  /*0020*/  LDC.64 R14, c[0x0][0x210] ;  /* 0x00008400ff0e7b82 */ /* 0x000ea20000000a00 */
[----:B------:R-:W-:Y:S01]  /*0030*/  HFMA2.MMA R29, -RZ, RZ, 0, 0 ;  /* 0x00000000ff1d7435 */ /* 0x000fe200000001ff */
[----:B------:R-:W-:Y:S01]  /*0040*/  ULDC.64 UR6, c[0x0][0x208] ;  /* 0x0000820000067ab9 */ /* 0x000fe20000000a00 */
[----:B------:R-:W3:Y:S01]  /*0050*/  S2R R5, SR_CTAID.X ;  /* 0x0000000000057919 */ /* 0x000ee20000002500 */
[----:B-1----:R-:W-:Y:S01]  /*0060*/  IMAD.SHL.U32 R0, R0, 0x2, RZ ;  /* 0x0000000200007824 */ /* 0x002fe200078e00ff */
[----:B---3--:R-:W-:-:S04]  /*0070*/  SHF.R.S32.HI R3, RZ, 0x17, R5 ;  /* 0x00000017ff037819 */ /* 0x008fc80000011405 */
[----:B------:R-:W-:Y:S02]  /*0080*/  LOP3.LUT R0, R0, 0xfe, RZ, 0xc0, !PT ;  /* 0x000000fe00007812 */ /* 0x000fe400078ec0ff */
[----:B------:R-:W-:-:S03]  /*0090*/  SGXT R3, R3, 0x1 ;  /* 0x000000010303781a */ /* 0x000fc60000000200 */
[----:B------:R-:W-:-:S04]  /*00a0*/  IMAD R2, R5, 0x100, R0 ;  /* 0x0000010005027824 */ /* 0x000fc800078e0200 */
[----:B------:R-:W-:Y:S01]  /*00b0*/  IMAD.HI R5, R2, 0x4ec4ec4f, RZ ;  /* 0x4ec4ec4f02057827 */ /* 0x000fe200078e02ff */
[----:B------:R-:W-:-:S04]  /*00c0*/  LEA.HI R0, R3, R2, RZ, 0x3 ;  /* 0x0000000203007211 */ /* 0x000fc800078f18ff */
[----:B------:R-:W-:Y:S02]  /*00d0*/  SHF.R.S32.HI R26, RZ, 0x3, R0 ;  /* 0x00000003ff1a7819 */ /* 0x000fe40000011400 */
[----:B------:R-:W-:Y:S02]  /*00e0*/  SHF.R.U32.HI R4, RZ, 0x1f, R5 ;  /* 0x0000001fff047819 */ /* 0x000fe40000011605 */
[C---:B------:R-:W-:Y:S01]  /*00f0*/  LEA.HI R8, R26.reuse, R26, RZ, 0x3 ;  /* 0x0000001a1a087211 */ /* 0x040fe200078f18ff */
[----:B------:R-:W-:Y:S01]  /*0100*/  IMAD.HI R6, R26, 0x4ec4ec4f, RZ ;  /* 0x4ec4ec4f1a067827 */ /* 0x000fe200078e02ff */
[----:B------:R-:W-:Y:S02]  /*0110*/  LEA.HI.SX32 R5, R5, R4, 0x16 ;  /* 0x0000000405057211 */ /* 0x000fe400078fb2ff */
[----:B------:R-:W-:Y:S02]  /*0120*/  LOP3.LUT R9, R8, 0xfffffff8, RZ, 0xc0, !PT ;  /* 0xfffffff808097812 */ /* 0x000fe400078ec0ff */
[----:B------:R-:W-:-:S04]  /*0130*/  SHF.R.U32.HI R7, RZ, 0x1f, R6 ;  /* 0x0000001fff077819 */ /* 0x000fc80000011606 */
[----:B------:R-:W-:-:S05]  /*0140*/  LEA.HI.SX32 R7, R6, R7, 0x19 ;  /* 0x0000000706077211 */ /* 0x000fca00078fcaff */
[----:B------:R-:W-:Y:S01]  /*0150*/  IMAD R4, R7, -0x1a0, R26 ;  /* 0xfffffe6007047824 */ /* 0x000fe200078e021a */
[----:B------:R-:W-:Y:S02]  /*0160*/  LOP3.LUT R7, R0, 0xfffffff8, RZ, 0xc0, !PT ;  /* 0xfffffff800077812 */ /* 0x000fe400078ec0ff */
[----:B------:R-:W-:Y:S01]  /*0170*/  IADD3 R26, R26, -R9, RZ ;  /* 0x800000091a1a7210 */ /* 0x000fe20007ffe0ff */
[----:B------:R-:W-:Y:S02]  /*0180*/  IMAD R4, R5, 0x680, R4 ;  /* 0x0000068005047824 */ /* 0x000fe400078e0204 */
[----:B------:R-:W-:Y:S01]  /*0190*/  IMAD.IADD R7, R2, 0x1, -R7 ;  /* 0x0000000102077824 */ /* 0x000fe200078e0a07 */
[----:B------:R-:W-:Y:S01]  /*01a0*/  ISETP.GT.AND P1, PT, R26, RZ, PT ;  /* 0x000000ff1a00720c */ /* 0x000fe20003f24270 */
[----:B------:R-:W-:-:S03]  /*01b0*/  IMAD.SHL.U32 R16, R4, 0x20, RZ ;  /* 0x0000002004107824 */ /* 0x000fc600078e00ff */
[C---:B------:R-:W-:Y:S01]  /*01c0*/  ISETP.GT.AND P3, PT, R7.reuse, RZ, P1 ;  /* 0x000000ff0700720c */ /* 0x040fe20000f64270 */
[----:B------:R-:W-:Y:S01]  /*01d0*/  VIADD R17, R16, 0x9bef ;  /* 0x00009bef10117836 */ /* 0x000fe20000000000 */
[C---:B------:R-:W-:Y:S02]  /*01e0*/  SHF.L.U32 R25, R7.reuse, 0x1, RZ ;  /* 0x0000000107197819 */ /* 0x040fe400000006ff */
[----:B------:R-:W-:Y:S02]  /*01f0*/  ISETP.LT.AND P3, PT, R2, 0x3400, P3 ;  /* 0x000034000200780c */ /* 0x000fe40001f61270 */
[----:B------:R-:W-:Y:S01]  /*0200*/  ISETP.GT.AND P0, PT, R7, -0x1, P1 ;  /* 0xffffffff0700780c */ /* 0x000fe20000f04270 */
[----:B------:R-:W-:-:S04]  /*0210*/  IMAD.IADD R11, R17, 0x1, R25 ;  /* 0x00000001110b7824 */ /* 0x000fc800078e0219 */
[----:B--2---:R-:W-:-:S06]  /*0220*/  IMAD.WIDE R10, R11, 0x4, R14 ;  /* 0x000000040b0a7825 */ /* 0x004fcc00078e020e */
[----:B------:R1:W2:Y:S01]  /*0230*/  @P3 LDG.E.EL R29, desc[UR6][R10.64] ;  /* 0x000000060a1d3981 */ /* 0x0002a2000c2e1900 */
[----:B------:R-:W-:Y:S01]  /*0240*/  ISETP.LT.AND P0, PT, R2, 0x3400, P0 ;  /* 0x000034000200780c */ /* 0x000fe20000701270 */
[----:B------:R-:W-:Y:S01]  /*0250*/  IMAD.MOV.U32 R4, RZ, RZ, RZ ;  /* 0x000000ffff047224 */ /* 0x000fe200078e00ff */
[C-C-:B------:R-:W-:Y:S01]  /*0260*/  IADD3 R9, R25.reuse, 0x9bf0, R16.reuse ;  /* 0x00009bf019097810 */ /* 0x140fe20007ffe010 */
[----:B------:R-:W-:Y:S01]  /*0270*/  IMAD.MOV.U32 R27, RZ, RZ, RZ ;  /* 0x000000ffff1b7224 */ /* 0x000fe200078e00ff */
[----:B------:R-:W-:-:S03]  /*0280*/  IADD3 R13, R25, 0x9bf1, R16 ;  /* 0x00009bf1190d7810 */ /* 0x000fc60007ffe010 */
[----:B------:R-:W-:-:S04]  /*0290*/  IMAD.WIDE R8, R9, 0x4, R14 ;  /* 0x0000000409087825 */ /* 0x000fc800078e020e */
[----:B------:R-:W-:Y:S02]  /*02a0*/  IMAD.WIDE R12, R13, 0x4, R14 ;  /* 0x000000040d0c7825 */ /* 0x000fe400078e020e */
[----:B------:R-:W3:Y:S04]  /*02b0*/  @P0 LDG.E.EL R4, desc[UR6][R8.64] ;  /* 0x0000000608040981 */ /* 0x000ee8000c2e1900 */
[----:B------:R4:W5:Y:S01]  /*02c0*/  @P0 LDG.E.EL R27, desc[UR6][R12.64] ;  /* 0x000000060c1b0981 */ /* 0x000962000c2e1900 */
[----:B------:R-:W-:Y:S02]  /*02d0*/  IADD3 R24, R2, 0x1, RZ ;  /* 0x0000000102187810 */ /* 0x000fe40007ffe0ff */
[----:B------:R-:W-:Y:S02]  /*02e0*/  CS2R R22, SRZ ;  /* 0x0000000000167805 */ /* 0x000fe4000001ff00 */
[----:B------:R-:W-:-:S02]  /*02f0*/  ISETP.GE.AND P5, PT, R2, 0x3400, PT ;  /* 0x000034000200780c */ /* 0x000fc40003fa6270 */
[C---:B------:R-:W-:Y:S02]  /*0300*/  LOP3.LUT R0, R26.reuse, R7, RZ, 0xfc, !PT ;  /* 0x000000071a007212 */ /* 0x040fe400078efcff */
[----:B------:R-:W-:Y:S02]  /*0310*/  ISETP.GT.AND P4, PT, R26, -0x1, PT ;  /* 0xffffffff1a00780c */ /* 0x000fe40003f84270 */
[----:B------:R-:W-:Y:S02]  /*0320*/  LEA.HI R3, R3, R24, RZ, 0x3 ;  /* 0x0000001803037211 */ /* 0x000fe400078f18ff */
[----:B------:R-:W-:Y:S02]  /*0330*/  ISETP.GT.AND P6, PT, R0, -0x1, !P5 ;  /* 0xffffffff0000780c */ /* 0x000fe40006fc4270 */
[----:B------:R-:W-:Y:S02]  /*0340*/  IADD3 R19, R25, 0x9c00, R16 ;  /* 0x00009c0019137810 */ /* 0x000fe40007ffe010 */
[----:B------:R-:W-:-:S02]  /*0350*/  ISETP.GT.AND P2, PT, R7, RZ, P4 ;  /* 0x000000ff0700720c */ /* 0x000fc40002744270 */
[----:B------:R-:W-:Y:S02]  /*0360*/  LOP3.LUT R3, R3, 0xfffffff8, RZ, 0xc0, !PT ;  /* 0xfffffff803037812 */ /* 0x000fe400078ec0ff */
[----:B-1----:R-:W-:Y:S02]  /*0370*/  CS2R R10, SRZ ;  /* 0x00000000000a7805 */ /* 0x002fe4000001ff00 */
[----:B------:R-:W-:Y:S01]  /*0380*/  ISETP.LT.AND P2, PT, R2, 0x3400, P2 ;  /* 0x000034000200780c */ /* 0x000fe20001741270 */
[----:B------:R-:W-:Y:S01]  /*0390*/  IMAD.WIDE R18, R19, 0x4, R14 ;  /* 0x0000000413127825 */ /* 0x000fe200078e020e */
[----:B------:R-:W-:-:S03]  /*03a0*/  IADD3 R21, R25, 0x9bff, R16 ;  /* 0x00009bff19157810 */ /* 0x000fc60007ffe010 */
[----:B------:R-:W-:Y:S01]  /*03b0*/  IMAD.IADD R24, R24, 0x1, -R3 ;  /* 0x0000000118187824 */ /* 0x000fe200078e0a03 */
[----:B------:R1:W5:Y:S01]  /*03c0*/  @P6 LDG.E.EL R10, desc[UR6][R18.64] ;  /* 0x00000006120a6981 */ /* 0x000362000c2e1900 */
[----:B------:R-:W-:Y:S01]  /*03d0*/  IMAD.WIDE R20, R21, 0x4, R14 ;  /* 0x0000000415147825 */ /* 0x000fe200078e020e */
[----:B----4-:R-:W-:Y:S02]  /*03e0*/  IADD3 R13, R25, 0x9c01, R16 ;  /* 0x00009c01190d7810 */ /* 0x010fe40007ffe010 */
[C---:B------:R-:W-:Y:S02]  /*03f0*/  ISETP.GT.AND P4, PT, R24.reuse, RZ, P4 ;  /* 0x000000ff1800720c */ /* 0x040fe40002784270 */
[----:B------:R-:W-:Y:S01]  /*0400*/  LEA R17, R24, R17, 0x1 ;  /* 0x0000001118117211 */ /* 0x000fe200078e08ff */
[----:B------:R-:W-:Y:S02]  /*0410*/  IMAD.MOV.U32 R6, RZ, RZ, RZ ;  /* 0x000000ffff067224 */ /* 0x000fe400078e00ff */
[----:B-1----:R-:W-:Y:S01]  /*0420*/  VIADD R19, R16, 0x9bef ;  /* 0x00009bef10137836 */ /* 0x002fe20000000000 */
[----:B------:R-:W-:Y:S01]  /*0430*/  ISETP.LT.AND P4, PT, R2, 0x3400, P4 ;  /* 0x000034000200780c */ /* 0x000fe20002781270 */
[----:B------:R1:W4:Y:S01]  /*0440*/  @P2 LDG.E.EL R22, desc[UR6][R20.64] ;  /* 0x0000000614162981 */ /* 0x000322000c2e1900 */
[----:B------:R-:W-:Y:S01]  /*0450*/  IMAD.WIDE R12, R13, 0x4, R14 ;  /* 0x000000040d0c7825 */ /* 0x000fe200078e020e */
[----:B------:R-:W-:-:S03]  /*0460*/  IADD3 R9, R25, 0x9c0f, R16 ;  /* 0x00009c0f19097810 */ /* 0x000fc60007ffe010 */
[----:B------:R-:W-:Y:S01]  /*0470*/  IMAD R19, R24, 0x2, R19 ;  /* 0x0000000218137824 */ /* 0x000fe200078e0213 */
[----:B------:R1:W4:Y:S01]  /*0480*/  @P6 LDG.E.EL R6, desc[UR6][R12.64] ;  /* 0x000000060c066981 */ /* 0x000322000c2e1900 */
[----:B------:R-:W-:Y:S01]  /*0490*/  LOP3.LUT R28, R26, R24, RZ, 0xfc, !PT ;  /* 0x000000181a1c7212 */ /* 0x000fe200078efcff */
[--C-:B------:R-:W-:Y:S02]  /*04a0*/  IMAD.WIDE R8, R9, 0x4, R14.reuse ;  /* 0x0000000409087825 */ /* 0x100fe400078e020e */
[----:B------:R-:W-:Y:S02]  /*04b0*/  IADD3 R19, R19, 0x10, RZ ;  /* 0x0000001013137810 */ /* 0x000fe40007ffe0ff */
[----:B-1----:R-:W-:Y:S01]  /*04c0*/  VIADD R21, R17, 0x1 ;  /* 0x0000000111157836 */ /* 0x002fe20000000000 */
[----:B------:R-:W-:Y:S01]  /*04d0*/  IADD3 R3, R17, 0x2, RZ ;  /* 0x0000000211037810 */ /* 0x000fe20007ffe0ff */
[----:B------:R-:W4:Y:S02]  /*04e0*/  @P2 LDG.E.EL R11, desc[UR6][R8.64] ;  /* 0x00000006080b2981 */ /* 0x000f24000c2e1900 */
[----:B------:R-:W-:-:S04]  /*04f0*/  IMAD.WIDE R20, R21, 0x4, R14 ;  /* 0x0000000415147825 */ /* 0x000fc800078e020e */
[----:B------:R-:W-:Y:S02]  /*0500*/  IMAD.MOV.U32 R12, RZ, RZ, RZ ;  /* 0x000000ffff0c7224 */ /* 0x000fe400078e00ff */
[----:B------:R-:W-:Y:S02]  /*0510*/  VIADD R13, R17, 0x11 ;  /* 0x00000011110d7836 */ /* 0x000fe40000000000 */
[----:B------:R-:W-:-:S05]  /*0520*/  IMAD.WIDE R18, R19, 0x4, R14 ;  /* 0x0000000413127825 */ /* 0x000fca00078e020e */
[----:B------:R1:W4:Y:S01]  /*0530*/  @P4 LDG.E.EL R12, desc[UR6][R18.64] ;  /* 0x00000006120c4981 */ /* 0x000322000c2e1900 */
[----:B------:R-:W-:Y:S02]  /*0540*/  IMAD.MOV.U32 R0, RZ, RZ, RZ ;  /* 0x000000ffff007224 */ /* 0x000fe400078e00ff */
[----:B-1----:R-:W-:-:S04]  /*0550*/  IMAD.WIDE R18, R17, 0x4, R14 ;  /* 0x0000000411127825 */ /* 0x002fc800078e020e */
[----:B------:R-:W-:Y:S01]  /*0560*/  IMAD.WIDE R8, R3, 0x4, R14 ;  /* 0x0000000403087825 */ /* 0x000fe200078e020e */
[----:B------:R-:W-:Y:S02]  /*0570*/  MOV R3, RZ ;  /* 0x000000ff00037202 */ /* 0x000fe40000000f00 */
[----:B--2---:R-:W-:Y:S02]  /*0580*/  SEL R29, R29, RZ, P3 ;  /* 0x000000ff1d1d7207 */ /* 0x004fe40001800000 */
[----:B------:R-:W-:-:S04]  /*0590*/  ISETP.GT.AND P3, PT, R24, -0x1, P1 ;  /* 0xffffffff1800780c */ /* 0x000fc80000f64270 */
[----:B------:R-:W-:Y:S02]  /*05a0*/  ISETP.LT.AND P3, PT, R2, 0x3400, P3 ;  /* 0x000034000200780c */ /* 0x000fe40001f61270 */
[----:B------:R-:W-:-:S04]  /*05b0*/  ISETP.GT.AND P1, PT, R24, RZ, P1 ;  /* 0x000000ff1800720c */ /* 0x000fc80000f24270 */
[----:B------:R-:W-:-:S07]  /*05c0*/  ISETP.LT.AND P1, PT, R2, 0x3400, P1 ;  /* 0x000034000200780c */ /* 0x000fce0000f21270 */
[----:B------:R1:W2:Y:S01]  /*05d0*/  @P3 LDG.E.EL R23, desc[UR6][R20.64] ;  /* 0x0000000614173981 */ /* 0x0002a2000c2e1900 */
[----:B---3--:R-:W-:Y:S02]  /*05e0*/  SEL R4, R4, RZ, P0 ;  /* 0x000000ff04047207 */ /* 0x008fe40000000000 */
[----:B-----5:R-:W-:Y:S01]  /*05f0*/  SEL R27, R27, RZ, P0 ;  /* 0x000000ff1b1b7207 */ /* 0x020fe20000000000 */
[----:B------:R3:W5:Y:S01]  /*0600*/  @P3 LDG.E.EL R0, desc[UR6][R8.64] ;  /* 0x0000000608003981 */ /* 0x000762000c2e1900 */
[----:B-1----:R-:W-:-:S04]  /*0610*/  IMAD.WIDE R20, R13, 0x4, R14 ;  /* 0x000000040d147825 */ /* 0x002fc800078e020e */
[----:B------:R-:W-:Y:S01]  /*0620*/  IMAD.MOV.U32 R13, RZ, RZ, RZ ;  /* 0x000000ffff0d7224 */ /* 0x000fe200078e00ff */
[----:B------:R-:W-:-:S05]  /*0630*/  ISETP.GT.AND P0, PT, R28, -0x1, !P5 ;  /* 0xffffffff1c00780c */ /* 0x000fca0006f04270 */
[----:B------:R1:W5:Y:S01]  /*0640*/  @P1 LDG.E.EL R13, desc[UR6][R18.64] ;  /* 0x00000006120d1981 */ /* 0x000362000c2e1900 */
[----:B---3--:R-:W-:Y:S01]  /*0650*/  HFMA2.MMA R9, -RZ, RZ, 0, 0 ;  /* 0x00000000ff097435 */ /* 0x008fe200000001ff */
[C---:B------:R-:W-:Y:S02]  /*0660*/  VIADD R8, R17.reuse, 0x12 ;  /* 0x0000001211087836 */ /* 0x040fe40000000000 */
[----:B------:R-:W-:-:S04]  /*0670*/  VIADD R28, R17, 0x20 ;  /* 0x00000020111c7836 */ /* 0x000fc80000000000 */
[----:B------:R3:W5:Y:S01]  /*0680*/  @P0 LDG.E.EL R3, desc[UR6][R20.64] ;  /* 0x0000000614030981 */ /* 0x000762000c2e1900 */
[----:B-1----:R-:W-:Y:S01]  /*0690*/  IMAD.WIDE R18, R28, 0x4, R14 ;  /* 0x000000041c127825 */ /* 0x002fe200078e020e */
[----:B------:R-:W-:-:S03]  /*06a0*/  IADD3 R28, R25, 0x9c10, R16 ;  /* 0x00009c10191c7810 */ /* 0x000fc60007ffe010 */
[----:B---3--:R-:W-:-:S04]  /*06b0*/  IMAD.WIDE R20, R8, 0x4, R14 ;  /* 0x0000000408147825 */ /* 0x008fc800078e020e */
[----:B------:R-:W-:Y:S01]  /*06c0*/  IMAD.MOV.U32 R8, RZ, RZ, RZ ;  /* 0x000000ffff087224 */ /* 0x000fe200078e00ff */
[----:B------:R1:W3:Y:S01]  /*06d0*/  @P0 LDG.E.EL R9, desc[UR6][R20.64] ;  /* 0x0000000614090981 */ /* 0x0002e2000c2e1900 */
[----:B------:R-:W-:-:S04]  /*06e0*/  IADD3 R16, R25, 0x9c11, R16 ;  /* 0x00009c1119107810 */ /* 0x000fc80007ffe010 */
[----:B------:R1:W3:Y:S02]  /*06f0*/  @P4 LDG.E.EL R8, desc[UR6][R18.64] ;  /* 0x0000000612084981 */ /* 0x0002e4000c2e1900 */
[----:B-1----:R-:W-:Y:S01]  /*0700*/  FADD R20, R29, R4 ;  /* 0x000000041d147221 */ /* 0x002fe20000000000 */
[----:B------:R-:W-:Y:S01]  /*0710*/  VIADD R29, R17, 0x21 ;  /* 0x00000021111d7836 */ /* 0x000fe20000000000 */
[----:B------:R-:W-:Y:S01]  /*0720*/  MOV R4, RZ ;  /* 0x000000ff00047202 */ /* 0x000fe20000000f00 */
[----:B0-----:R-:W-:Y:S01]  /*0730*/  IMAD.WIDE R18, R28, 0x4, R14 ;  /* 0x000000041c127825 */ /* 0x001fe200078e020e */
[----:B------:R-:W-:-:S03]  /*0740*/  HFMA2.MMA R28, -RZ, RZ, 0, 0 ;  /* 0x00000000ff1c7435 */ /* 0x000fc600000001ff */
[----:B------:R-:W-:Y:S01]  /*0750*/  FADD R27, R20, R27 ;  /* 0x0000001b141b7221 */ /* 0x000fe20000000000 */
[--C-:B------:R-:W-:Y:S01]  /*0760*/  IMAD.WIDE R20, R29, 0x4, R14.reuse ;  /* 0x000000041d147825 */ /* 0x100fe200078e020e */
[----:B------:R0:W3:Y:S03]  /*0770*/  @P6 LDG.E.EL R4, desc[UR6][R18.64] ;  /* 0x0000000612046981 */ /* 0x0000e6000c2e1900 */
[----:B------:R-:W-:Y:S02]  /*0780*/  VIADD R29, R17, 0x22 ;  /* 0x00000022111d7836 */ /* 0x000fe40000000000 */
[--C-:B------:R-:W-:Y:S01]  /*0790*/  IMAD.WIDE R16, R16, 0x4, R14.reuse ;  /* 0x0000000410107825 */ /* 0x100fe200078e020e */
[----:B------:R1:W3:Y:S03]  /*07a0*/  @P0 LDG.E.EL R28, desc[UR6][R20.64] ;  /* 0x00000006141c0981 */ /* 0x0002e6000c2e1900 */
[----:B------:R-:W-:Y:S01]  /*07b0*/  IMAD.WIDE R14, R29, 0x4, R14 ;  /* 0x000000041d0e7825 */ /* 0x000fe200078e020e */
[----:B------:R-:W-:-:S03]  /*07c0*/  MOV R29, RZ ;  /* 0x000000ff001d7202 */ /* 0x000fc60000000f00 */
[----:B0-----:R-:W-:-:S03]  /*07d0*/  IMAD.MOV.U32 R18, RZ, RZ, RZ ;  /* 0x000000ffff127224 */ /* 0x001fc600078e00ff */
[----:B------:R0:W3:Y:S04]  /*07e0*/  @P6 LDG.E.EL R29, desc[UR6][R16.64] ;  /* 0x00000006101d6981 */ /* 0x0000e8000c2e1900 */
[----:B------:R4:W3:Y:S01]  /*07f0*/  @P0 LDG.E.EL R18, desc[UR6][R14.64] ;  /* 0x000000060e120981 */ /* 0x0008e2000c2e1900 */
[----:B------:R-:W-:Y:S01]  /*0800*/  IMAD R7, R7, R26, RZ ;  /* 0x0000001a07077224 */ /* 0x000fe200078e02ff */
[----:B------:R-:W-:Y:S01]  /*0810*/  SHF.L.U32 R19, R26, 0x1, RZ ;  /* 0x000000011a137819 */ /* 0x000fe200000006ff */
[----:B-1----:R-:W-:Y:S01]  /*0820*/  VIADD R20, R25, 0x2 ;  /* 0x0000000219147836 */ /* 0x002fe20000000000 */
[----:B0-----:R-:W-:Y:S02]  /*0830*/  SHF.L.U32 R17, R24, 0x2, RZ ;  /* 0x0000000218117819 */ /* 0x001fe400000006ff */
[----:B----4-:R-:W-:-:S03]  /*0840*/  LEA R15, R7, -R25, 0x2 ;  /* 0x80000019070f7211 */ /* 0x010fc600078e10ff */
[----:B------:R-:W-:Y:S01]  /*0850*/  IMAD R17, R17, R26, 0x5 ;  /* 0x0000000511117424 */ /* 0x000fe200078e021a */
[----:B------:R-:W-:Y:S02]  /*0860*/  LEA R24, R24, 0x2, 0x1 ;  /* 0x0000000218187811 */ /* 0x000fe400078e08ff */
[----:B------:R-:W-:Y:S01]  /*0870*/  IADD3 R21, R15, 0x3, R20 ;  /* 0x000000030f157810 */ /* 0x000fe20007ffe014 */
[----:B------:R-:W-:Y:S01]  /*0880*/  UMOV UR4, 0x2 ;  /* 0x0000000200047882 */ /* 0x000fe20000000000 */
[----:B------:R-:W-:Y:S02]  /*0890*/  SEL R22, R22, RZ, P2 ;  /* 0x000000ff16167207 */ /* 0x000fe40001000000 */
[----:B------:R-:W-:Y:S02]  /*08a0*/  SEL R12, R12, RZ, P4 ;  /* 0x000000ff0c0c7207 */ /* 0x000fe40002000000 */
[----:B------:R-:W-:Y:S01]  /*08b0*/  SEL R11, R11, RZ, P2 ;  /* 0x000000ff0b0b7207 */ /* 0x000fe20001000000 */
[----:B------:R-:W-:Y:S01]  /*08c0*/  FADD R22, R27, R22 ;  /* 0x000000161b167221 */ /* 0x000fe20000000000 */
[----:B------:R-:W-:Y:S01]  /*08d0*/  SEL R6, R6, RZ, P6 ;  /* 0x000000ff06067207 */ /* 0x000fe20003000000 */
[----:B------:R-:W-:-:S04]  /*08e0*/  IMAD R2, R5, -0xd00, R2 ;  /* 0xfffff30005027824 */ /* 0x000fc800078e0202 */
[----:B------:R-:W-:Y:S01]  /*08f0*/  IMAD R5, R5, 0x3400, R2 ;  /* 0x0000340005057824 */ /* 0x000fe200078e0202 */
[----:B--2---:R-:W-:Y:S02]  /*0900*/  SEL R7, R23, RZ, P3 ;  /* 0x000000ff17077207 */ /* 0x004fe40001800000 */
[----:B-----5:R-:W-:Y:S02]  /*0910*/  SEL R14, R0, RZ, P3 ;  /* 0x000000ff000e7207 */ /* 0x020fe40001800000 */
[----:B------:R-:W-:Y:S01]  /*0920*/  SEL R25, R13, RZ, P1 ;  /* 0x000000ff0d197207 */ /* 0x000fe20000800000 */
[----:B------:R-:W-:Y:S02]  /*0930*/  IMAD.MOV R13, RZ, RZ, -R19 ;  /* 0x000000ffff0d7224 */ /* 0x000fe400078e0a13 */
[----:B------:R-:W-:Y:S02]  /*0940*/  VIADD R19, R19, 0x2 ;  /* 0x0000000213137836 */ /* 0x000fe40000000000 */
[----:B------:R-:W-:-:S02]  /*0950*/  IMAD R20, R20, R13, R21 ;  /* 0x0000000d14147224 */ /* 0x000fc400078e0215 */
[----:B------:R-:W-:Y:S02]  /*0960*/  IMAD R24, R24, R13, R17 ;  /* 0x0000000d18187224 */ /* 0x000fe400078e0211 */
[----:B------:R-:W-:-:S03]  /*0970*/  IMAD R20, R19, UR4, R20 ;  /* 0x0000000413147c24 */ /* 0x000fc6000f8e0214 */
[----:B------:R-:W-:Y:S01]  /*0980*/  LEA R24, R19, R24, 0x1 ;  /* 0x0000001813187211 */ /* 0x000fe200078e08ff */
[----:B------:R-:W-:Y:S01]  /*0990*/  FADD R7, R25, R7 ;  /* 0x0000000719077221 */ /* 0x000fe20000000000 */
[----:B------:R-:W-:Y:S02]  /*09a0*/  I2FP.F32.S32 R0, R20 ;  /* 0x0000001400007245 */ /* 0x000fe40000201400 */
[----:B------:R-:W-:Y:S02]  /*09b0*/  SEL R13, R10, RZ, P6 ;  /* 0x000000ff0a0d7207 */ /* 0x000fe40003000000 */
[----:B------:R-:W-:Y:S01]  /*09c0*/  I2FP.F32.S32 R10, R24 ;  /* 0x00000018000a7245 */ /* 0x000fe20000201400 */
[----:B------:R-:W-:Y:S01]  /*09d0*/  FADD R7, R7, R14 ;  /* 0x0000000e07077221 */ /* 0x000fe20000000000 */
[----:B------:R-:W-:Y:S02]  /*09e0*/  FSETP.GT.AND P3, PT, |R0|, 8.50705917302346158658e+37, PT ;  /* 0x7e8000000000780b */ /* 0x000fe40003f64200 */
[----:B------:R-:W-:Y:S01]  /*09f0*/  FSETP.GT.AND P2, PT, |R10|, 8.50705917302346158658e+37, PT ;  /* 0x7e8000000a00780b */ /* 0x000fe20003f44200 */
[----:B------:R-:W-:Y:S01]  /*0a00*/  FADD R13, R22, R13 ;  /* 0x0000000d160d7221 */ /* 0x000fe20000000000 */
[----:B------:R-:W-:Y:S01]  /*0a10*/  FSETP.GEU.AND P1, PT, |R0|, 1.175494350822287508e-38, PT ;  /* 0x008000000000780b */ /* 0x000fe20003f2e200 */
[----:B------:R-:W-:Y:S01]  /*0a20*/  FADD R12, R7, R12 ;  /* 0x0000000c070c7221 */ /* 0x000fe20000000000 */
[----:B------:R-:W-:-:S02]  /*0a30*/  SEL R3, R3, RZ, P0 ;  /* 0x000000ff03037207 */ /* 0x000fc40000000000 */
[----:B---3--:R-:W-:Y:S02]  /*0a40*/  SEL R8, R8, RZ, P4 ;  /* 0x000000ff08087207 */ /* 0x008fe40002000000 */
[----:B------:R-:W-:Y:S01]  /*0a50*/  FSETP.GEU.AND P4, PT, |R10|, 1.175494350822287508e-38, PT ;  /* 0x008000000a00780b */ /* 0x000fe20003f8e200 */
[----:B------:R-:W-:Y:S01]  /*0a60*/  FADD R6, R13, R6 ;  /* 0x000000060d067221 */ /* 0x000fe20000000000 */
[----:B------:R-:W-:Y:S01]  /*0a70*/  SEL R9, R9, RZ, P0 ;  /* 0x000000ff09097207 */ /* 0x000fe20000000000 */
[----:B------:R-:W-:Y:S01]  /*0a80*/  FADD R12, R12, R3 ;  /* 0x000000030c0c7221 */ /* 0x000fe20000000000 */
[----:B------:R-:W-:Y:S01]  /*0a90*/  @P3 FMUL R0, R0, 0.25 ;  /* 0x3e80000000003820 */ /* 0x000fe20000400000 */
[----:B------:R-:W-:Y:S02]  /*0aa0*/  FADD R11, R6, R11 ;  /* 0x0000000b060b7221 */ /* 0x000fe40000000000 */
[----:B------:R-:W-:Y:S01]  /*0ab0*/  FADD R9, R12, R9 ;  /* 0x000000090c097221 */ /* 0x000fe20000000000 */
[----:B------:R-:W0:Y:S01]  /*0ac0*/  LDC.64 R6, c[0x0][0x218] ;  /* 0x00008600ff067b82 */ /* 0x000e220000000a00 */
[----:B------:R-:W-:Y:S01]  /*0ad0*/  @P2 FMUL R10, R10, 0.25 ;  /* 0x3e8000000a0a2820 */ /* 0x000fe20000400000 */
[----:B------:R-:W-:Y:S01]  /*0ae0*/  @!P1 FMUL R0, R0, 16777216 ;  /* 0x4b80000000009820 */ /* 0x000fe20000400000 */
[----:B------:R-:W-:Y:S01]  /*0af0*/  FADD R9, R9, R8 ;  /* 0x0000000809097221 */ /* 0x000fe20000000000 */
[----:B------:R-:W-:Y:S01]  /*0b00*/  SEL R4, R4, RZ, P6 ;  /* 0x000000ff04047207 */ /* 0x000fe20003000000 */
[----:B------:R-:W-:Y:S01]  /*0b10*/  @!P4 FMUL R10, R10, 16777216 ;  /* 0x4b8000000a0ac820 */ /* 0x000fe20000400000 */
[----:B------:R-:W-:-:S03]  /*0b20*/  SEL R28, R28, RZ, P0 ;  /* 0x000000ff1c1c7207 */ /* 0x000fc60000000000 */
[----:B------:R-:W-:Y:S01]  /*0b30*/  FADD R4, R11, R4 ;  /* 0x000000040b047221 */ /* 0x000fe20000000000 */
[----:B------:R-:W1:Y:S01]  /*0b40*/  MUFU.RCP R0, R0 ;  /* 0x0000000000007308 */ /* 0x000e620000001000 */
[----:B------:R-:W-:Y:S01]  /*0b50*/  FADD R11, R9, R28 ;  /* 0x0000001c090b7221 */ /* 0x000fe20000000000 */
[----:B------:R-:W-:-:S06]  /*0b60*/  SEL R29, R29, RZ, P6 ;  /* 0x000000ff1d1d7207 */ /* 0x000fcc0003000000 */
[----:B------:R-:W2:Y:S01]  /*0b70*/  MUFU.RCP R9, R10 ;  /* 0x0000000a00097308 */ /* 0x000ea20000001000 */
[----:B------:R-:W-:Y:S01]  /*0b80*/  SEL R18, R18, RZ, P0 ;  /* 0x000000ff12127207 */ /* 0x000fe20000000000 */
[----:B------:R-:W-:-:S04]  /*0b90*/  FADD R3, R4, R29 ;  /* 0x0000001d04037221 */ /* 0x000fc80000000000 */
[----:B------:R-:W-:Y:S01]  /*0ba0*/  FADD R18, R11, R18 ;  /* 0x000000120b127221 */ /* 0x000fe20000000000 */
[----:B------:R-:W-:-:S03]  /*0bb0*/  @P3 FMUL R3, R3, 0.25 ;  /* 0x3e80000003033820 */ /* 0x000fc60000400000 */
[----:B------:R-:W-:Y:S01]  /*0bc0*/  @P2 FMUL R18, R18, 0.25 ;  /* 0x3e80000012122820 */ /* 0x000fe20000400000 */
[----:B------:R-:W-:-:S03]  /*0bd0*/  @!P1 FMUL R3, R3, 16777216 ;  /* 0x4b80000003039820 */ /* 0x000fc60000400000 */
[----:B------:R-:W-:Y:S01]  /*0be0*/  @!P4 FMUL R18, R18, 16777216 ;  /* 0x4b8000001212c820 */ /* 0x000fe20000400000 */
[----:B0-----:R-:W-:-:S04]  /*0bf0*/  IMAD.WIDE R6, R5, 0x4, R6 ;  /* 0x0000000405067825 */ /* 0x001fc800078e0206 */
[----:B-1----:R-:W-:Y:S01]  /*0c00*/  FMUL R8, R0, R3 ;  /* 0x0000000300087220 */ /* 0x002fe20000400000 */
[----:B--2---:R-:W-:Y:S01]  /*0c10*/  FMUL R9, R9, R18 ;  /* 0x0000001209097220 */ /* 0x004fe20000400000 */
[----:B------:R-:W-:Y:S06]  /*0c20*/  @P5 EXIT ;  /* 0x000000000000594d */ /* 0x000fec0003800000 */
[----:B------:R-:W-:Y:S01]  /*0c30*/  STG.E.64 desc[UR6][R6.64], R8 ;  /* 0x0000000806007986 */ /* 0x000fe2000c101b06 */
[----:B------:R-:W-:Y:S05]  /*0c40*/  EXIT ;  /* 0x000000000000794d */ /* 0x000fea0003800000 */
.L_x_0:
[----:B------:R-:W-:-:S00]  /*0c50*/  BRA `(.L_x_0) ;  /* 0xfffffffc00fc7947 */ /* 0x000fc0000383ffff */
[----:B------:R-:W-:-:S00]  /*0c60*/  NOP ;  /* 0x0000000000007918 */ /* 0x000fc00000000000 */
        /* <DEDUP_REMOVED lines=9> */
.L_x_1:


//--------------------- .nv.constant0.triton_poi_fused_avg_pool2d_26 --------------------------
	.section	.nv.constant0.triton_poi_fused_avg_pool2d_26,"a",@progbits
	.sectionflags	@""
	.align	4
.nv.constant0.triton_poi_fused_avg_pool2d_26:
	.zero		548
